//
// Generated by NVIDIA NVVM Compiler
//
// Compiler Build ID: CL-36424714
// Cuda compilation tools, release 13.0, V13.0.88
// Based on NVVM 20.0.0
//

.version 9.0
.target sm_100
.address_size 64

	// .globl	_Z10initKernelPfii

.visible .entry _Z10initKernelPfii(
	.param .u64 .ptr .align 1 _Z10initKernelPfii_param_0,
	.param .u32 _Z10initKernelPfii_param_1,
	.param .u32 _Z10initKernelPfii_param_2
)
{
	.reg .pred 	%p<2>;
	.reg .b32 	%r<8>;
	.reg .b32 	%f<2>;
	.reg .b64 	%rd<5>;

	ld.param.u64 	%rd1, [_Z10initKernelPfii_param_0];
	ld.param.u32 	%r3, [_Z10initKernelPfii_param_1];
	ld.param.u32 	%r2, [_Z10initKernelPfii_param_2];
	mov.u32 	%r4, %ctaid.x;
	mov.u32 	%r5, %ntid.x;
	mov.u32 	%r6, %tid.x;
	mad.lo.s32 	%r1, %r4, %r5, %r6;
	setp.ge.s32 	%p1, %r1, %r3;
	@%p1 bra 	$L__BB0_2;
	cvta.to.global.u64 	%rd2, %rd1;
	add.s32 	%r7, %r2, %r1;
	cvt.rn.f32.s32 	%f1, %r7;
	mul.wide.s32 	%rd3, %r1, 4;
	add.s64 	%rd4, %rd2, %rd3;
	st.global.f32 	[%rd4], %f1;
$L__BB0_2:
	ret;

}
	// .globl	_Z14gradientKernelPfif
.visible .entry _Z14gradientKernelPfif(
	.param .u64 .ptr .align 1 _Z14gradientKernelPfif_param_0,
	.param .u32 _Z14gradientKernelPfif_param_1,
	.param .f32 _Z14gradientKernelPfif_param_2
)
{
	.reg .pred 	%p<2>;
	.reg .b32 	%r<6>;
	.reg .b32 	%f<4>;
	.reg .b64 	%rd<5>;

	ld.param.u64 	%rd1, [_Z14gradientKernelPfif_param_0];
	ld.param.u32 	%r2, [_Z14gradientKernelPfif_param_1];
	ld.param.f32 	%f1, [_Z14gradientKernelPfif_param_2];
	mov.u32 	%r3, %ctaid.x;
	mov.u32 	%r4, %ntid.x;
	mov.u32 	%r5, %tid.x;
	mad.lo.s32 	%r1, %r3, %r4, %r5;
	setp.ge.s32 	%p1, %r1, %r2;
	@%p1 bra 	$L__BB1_2;
	cvta.to.global.u64 	%rd2, %rd1;
	mul.wide.s32 	%rd3, %r1, 4;
	add.s64 	%rd4, %rd2, %rd3;
	ld.global.f32 	%f2, [%rd4];
	fma.rn.f32 	%f3, %f1, %f2, 0f3C23D70A;
	st.global.f32 	[%rd4], %f3;
$L__BB1_2:
	ret;

}


// ===== COMPILED SASS (sm_100) =====

	.target	sm_100

	.elftype	@"ET_EXEC"


//--------------------- .note.nv.tkinfo           --------------------------
	.section	.note.nv.tkinfo,"",@"SHT_NOTE"
	.sectionflags	@"SHF_NOTE_NV_TKINFO"
	.tkinfo
        /*0018*/ 	.word	0x00000002
        /*0030*/ 	.string	""
        /*0030*/ 	.string	"ptxas"
        /*0030*/ 	.string	"Cuda compilation tools, release 13.0, V13.0.88"
        /*0030*/ 	.string	"Build cuda_13.0.r13.0/compiler.36424714_0"
        /*0030*/ 	.string	"-arch sm_100 -m 64 "



//--------------------- .note.nv.cuinfo           --------------------------
	.section	.note.nv.cuinfo,"",@"SHT_NOTE"
	.sectionflags	@"SHF_NOTE_NV_CUINFO"
        /*0018*/ 	.short	0x0002
        /*001a*/ 	.short	0x0064
        /*001c*/ 	.short	0x0082
	.zero		2


//--------------------- .nv.info                  --------------------------
	.section	.nv.info,"",@"SHT_CUDA_INFO"
	.align	4


	//----- nvinfo : EIATTR_REGCOUNT
	.align		4
        /*0000*/ 	.byte	0x04, 0x2f
        /*0002*/ 	.short	(.L_1 - .L_0)
	.align		4
.L_0:
        /*0004*/ 	.word	index@(_Z10initKernelPfii)
        /*0008*/ 	.word	0x00000008


	//----- nvinfo : EIATTR_FRAME_SIZE
	.align		4
.L_1:
        /*000c*/ 	.byte	0x04, 0x11
        /*000e*/ 	.short	(.L_3 - .L_2)
	.align		4
.L_2:
        /*0010*/ 	.word	index@(_Z10initKernelPfii)
        /*0014*/ 	.word	0x00000000


	//----- nvinfo : EIATTR_REGCOUNT
	.align		4
.L_3:
        /*0018*/ 	.byte	0x04, 0x2f
        /*001a*/ 	.short	(.L_5 - .L_4)
	.align		4
.L_4:
        /*001c*/ 	.word	index@(_Z14gradientKernelPfif)
        /*0020*/ 	.word	0x00000008


	//----- nvinfo : EIATTR_FRAME_SIZE
	.align		4
.L_5:
        /*0024*/ 	.byte	0x04, 0x11
        /*0026*/ 	.short	(.L_7 - .L_6)
	.align		4
.L_6:
        /*0028*/ 	.word	index@(_Z14gradientKernelPfif)
        /*002c*/ 	.word	0x00000000


	//----- nvinfo : EIATTR_MIN_STACK_SIZE
	.align		4
.L_7:
        /*0030*/ 	.byte	0x04, 0x12
        /*0032*/ 	.short	(.L_9 - .L_8)
	.align		4
.L_8:
        /*0034*/ 	.word	index@(_Z14gradientKernelPfif)
        /*0038*/ 	.word	0x00000000


	//----- nvinfo : EIATTR_MIN_STACK_SIZE
	.align		4
.L_9:
        /*003c*/ 	.byte	0x04, 0x12
        /*003e*/ 	.short	(.L_11 - .L_10)
	.align		4
.L_10:
        /*0040*/ 	.word	index@(_Z10initKernelPfii)
        /*0044*/ 	.word	0x00000000
.L_11:


//--------------------- .nv.compat                --------------------------
	.section	.nv.compat,"",@"SHT_CUDA_COMPAT_INFO"
	.align	4
        /*0000*/ 	.byte	0x02, 0x09, 0x00, 0x00, 0x02, 0x02, 0x01, 0x00, 0x02, 0x05, 0x05, 0x00, 0x03, 0x07, 0x01, 0x01
        /*0010*/ 	.byte	0x02, 0x03, 0x00, 0x00, 0x02, 0x06, 0x01, 0x00, 0x04, 0x0b, 0x08, 0x00, 0x09, 0x00, 0x00, 0x00
        /*0020*/ 	.byte	0x00, 0x00, 0x00, 0x00


//--------------------- .nv.info._Z14gradientKernelPfif --------------------------
	.section	.nv.info._Z14gradientKernelPfif,"",@"SHT_CUDA_INFO"
	.sectionflags	@""
	.align	4


	//----- nvinfo : EIATTR_CUDA_API_VERSION
	.align		4
        /*0000*/ 	.byte	0x04, 0x37
        /*0002*/ 	.short	(.L_13 - .L_12)
.L_12:
        /*0004*/ 	.word	0x00000082


	//----- nvinfo : EIATTR_KPARAM_INFO
	.align		4
.L_13:
        /*0008*/ 	.byte	0x04, 0x17
        /*000a*/ 	.short	(.L_15 - .L_14)
.L_14:
        /*000c*/ 	.word	0x00000000
        /*0010*/ 	.short	0x0002
        /*0012*/ 	.short	0x000c
        /*0014*/ 	.byte	0x00, 0xf0, 0x11, 0x00


	//----- nvinfo : EIATTR_KPARAM_INFO
	.align		4
.L_15:
        /*0018*/ 	.byte	0x04, 0x17
        /*001a*/ 	.short	(.L_17 - .L_16)
.L_16:
        /*001c*/ 	.word	0x00000000
        /*0020*/ 	.short	0x0001
        /*0022*/ 	.short	0x0008
        /*0024*/ 	.byte	0x00, 0xf0, 0x11, 0x00


	//----- nvinfo : EIATTR_KPARAM_INFO
	.align		4
.L_17:
        /*0028*/ 	.byte	0x04, 0x17
        /*002a*/ 	.short	(.L_19 - .L_18)
.L_18:
        /*002c*/ 	.word	0x00000000
        /*0030*/ 	.short	0x0000
        /*0032*/ 	.short	0x0000
        /*0034*/ 	.byte	0x00, 0xf5, 0x21, 0x00


	//----- nvinfo : EIATTR_SPARSE_MMA_MASK
	.align		4
.L_19:
        /*0038*/ 	.byte	0x03, 0x50
        /*003a*/ 	.short	0x0000


	//----- nvinfo : EIATTR_MAXREG_COUNT
	.align		4
        /*003c*/ 	.byte	0x03, 0x1b
        /*003e*/ 	.short	0x00ff


	//----- nvinfo : EIATTR_MERCURY_ISA_VERSION
	.align		4
        /*0040*/ 	.byte	0x03, 0x5f
        /*0042*/ 	.short	0x0101


	//----- nvinfo : EIATTR_VRC_CTA_INIT_COUNT
	.align		4
        /*0044*/ 	.byte	0x02, 0x4a
	.zero		1
	.zero		1


	//----- nvinfo : EIATTR_EXIT_INSTR_OFFSETS
	.align		4
        /*0048*/ 	.byte	0x04, 0x1c
        /*004a*/ 	.short	(.L_21 - .L_20)


	//   ....[0]....
.L_20:
        /*004c*/ 	.word	0x00000070


	//   ....[1]....
        /*0050*/ 	.word	0x000000f0


	//----- nvinfo : EIATTR_CBANK_PARAM_SIZE
	.align		4
.L_21:
        /*0054*/ 	.byte	0x03, 0x19
        /*0056*/ 	.short	0x0010


	//----- nvinfo : EIATTR_PARAM_CBANK
	.align		4
        /*0058*/ 	.byte	0x04, 0x0a
        /*005a*/ 	.short	(.L_23 - .L_22)
	.align		4
.L_22:
        /*005c*/ 	.word	index@(.nv.constant0._Z14gradientKernelPfif)
        /*0060*/ 	.short	0x0380
        /*0062*/ 	.short	0x0010


	//----- nvinfo : EIATTR_SW_WAR
	.align		4
.L_23:
        /*0064*/ 	.byte	0x04, 0x36
        /*0066*/ 	.short	(.L_25 - .L_24)
.L_24:
        /*0068*/ 	.word	0x00000008
.L_25:


//--------------------- .nv.info._Z10initKernelPfii --------------------------
	.section	.nv.info._Z10initKernelPfii,"",@"SHT_CUDA_INFO"
	.sectionflags	@""
	.align	4


	//----- nvinfo : EIATTR_CUDA_API_VERSION
	.align		4
        /*0000*/ 	.byte	0x04, 0x37
        /*0002*/ 	.short	(.L_27 - .L_26)
.L_26:
        /*0004*/ 	.word	0x00000082


	//----- nvinfo : EIATTR_KPARAM_INFO
	.align		4
.L_27:
        /*0008*/ 	.byte	0x04, 0x17
        /*000a*/ 	.short	(.L_29 - .L_28)
.L_28:
        /*000c*/ 	.word	0x00000000
        /*0010*/ 	.short	0x0002
        /*0012*/ 	.short	0x000c
        /*0014*/ 	.byte	0x00, 0xf0, 0x11, 0x00


	//----- nvinfo : EIATTR_KPARAM_INFO
	.align		4
.L_29:
        /*0018*/ 	.byte	0x04, 0x17
        /*001a*/ 	.short	(.L_31 - .L_30)
.L_30:
        /*001c*/ 	.word	0x00000000
        /*0020*/ 	.short	0x0001
        /*0022*/ 	.short	0x0008
        /*0024*/ 	.byte	0x00, 0xf0, 0x11, 0x00


	//----- nvinfo : EIATTR_KPARAM_INFO
	.align		4
.L_31:
        /*0028*/ 	.byte	0x04, 0x17
        /*002a*/ 	.short	(.L_33 - .L_32)
.L_32:
        /*002c*/ 	.word	0x00000000
        /*0030*/ 	.short	0x0000
        /*0032*/ 	.short	0x0000
        /*0034*/ 	.byte	0x00, 0xf5, 0x21, 0x00


	//----- nvinfo : EIATTR_SPARSE_MMA_MASK
	.align		4
.L_33:
        /*0038*/ 	.byte	0x03, 0x50
        /*003a*/ 	.short	0x0000


	//----- nvinfo : EIATTR_MAXREG_COUNT
	.align		4
        /*003c*/ 	.byte	0x03, 0x1b
        /*003e*/ 	.short	0x00ff


	//----- nvinfo : EIATTR_MERCURY_ISA_VERSION
	.align		4
        /*0040*/ 	.byte	0x03, 0x5f
        /*0042*/ 	.short	0x0101


	//----- nvinfo : EIATTR_VRC_CTA_INIT_COUNT
	.align		4
        /*0044*/ 	.byte	0x02, 0x4a
	.zero		1
	.zero		1


	//----- nvinfo : EIATTR_EXIT_INSTR_OFFSETS
	.align		4
        /*0048*/ 	.byte	0x04, 0x1c
        /*004a*/ 	.short	(.L_35 - .L_34)


	//   ....[0]....
.L_34:
        /*004c*/ 	.word	0x00000070


	//   ....[1]....
        /*0050*/ 	.word	0x000000f0


	//----- nvinfo : EIATTR_CBANK_PARAM_SIZE
	.align		4
.L_35:
        /*0054*/ 	.byte	0x03, 0x19
        /*0056*/ 	.short	0x0010


	//----- nvinfo : EIATTR_PARAM_CBANK
	.align		4
        /*0058*/ 	.byte	0x04, 0x0a
        /*005a*/ 	.short	(.L_37 - .L_36)
	.align		4
.L_36:
        /*005c*/ 	.word	index@(.nv.constant0._Z10initKernelPfii)
        /*0060*/ 	.short	0x0380
        /*0062*/ 	.short	0x0010


	//----- nvinfo : EIATTR_SW_WAR
	.align		4
.L_37:
        /*0064*/ 	.byte	0x04, 0x36
        /*0066*/ 	.short	(.L_39 - .L_38)
.L_38:
        /*0068*/ 	.word	0x00000008
.L_39:


//--------------------- .nv.callgraph             --------------------------
	.section	.nv.callgraph,"",@"SHT_CUDA_CALLGRAPH"
	.align	4
	.sectionentsize	8
	.align		4
        /*0000*/ 	.word	0x00000000
	.align		4
        /*0004*/ 	.word	0xffffffff
	.align		4
        /*0008*/ 	.word	0x00000000
	.align		4
        /*000c*/ 	.word	0xfffffffe
	.align		4
        /*0010*/ 	.word	0x00000000
	.align		4
        /*0014*/ 	.word	0xfffffffd
	.align		4
        /*0018*/ 	.word	0x00000000
	.align		4
        /*001c*/ 	.word	0xfffffffc


//--------------------- .text._Z14gradientKernelPfif --------------------------
	.section	.text._Z14gradientKernelPfif,"ax",@progbits
	.align	128
        .global         _Z14gradientKernelPfif
        .type           _Z14gradientKernelPfif,@function
        .size           _Z14gradientKernelPfif,(.L_x_2 - _Z14gradientKernelPfif)
        .other          _Z14gradientKernelPfif,@"STO_CUDA_ENTRY STV_DEFAULT"
_Z14gradientKernelPfif:
.text._Z14gradientKernelPfif:
[----:B------:R-:W-:Y:S01]  /*0000*/  LDC R1, c[0x0][0x37c] ;  /* 0x0000df00ff017b82 */ /* 0x000fe20000000800 */
[----:B------:R-:W0:Y:S07]  /*0010*/  S2R R0, SR_TID.X ;  /* 0x0000000000007919 */ /* 0x000e2e0000002100 */
[----:B------:R-:W0:Y:S01]  /*0020*/  S2UR UR4, SR_CTAID.X ;  /* 0x00000000000479c3 */ /* 0x000e220000002500 */
[----:B------:R-:W1:Y:S07]  /*0030*/  LDCU UR5, c[0x0][0x388] ;  /* 0x00007100ff0577ac */ /* 0x000e6e0008000800 */
[----:B------:R-:W0:Y:S02]  /*0040*/  LDC R5, c[0x0][0x360] ;  /* 0x0000d800ff057b82 */ /* 0x000e240000000800 */
[----:B0-----:R-:W-:-:S05]  /*0050*/  IMAD R5, R5, UR4, R0 ;  /* 0x0000000405057c24 */ /* 0x001fca000f8e0200 */
[----:B-1----:R-:W-:-:S13]  /*0060*/  ISETP.GE.AND P0, PT, R5, UR5, PT ;  /* 0x0000000505007c0c */ /* 0x002fda000bf06270 */
[----:B------:R-:W-:Y:S05]  /*0070*/  @P0 EXIT ;  /* 0x000000000000094d */ /* 0x000fea0003800000 */
[----:B------:R-:W0:Y:S01]  /*0080*/  LDC.64 R2, c[0x0][0x380] ;  /* 0x0000e000ff027b82 */ /* 0x000e220000000a00 */
[----:B------:R-:W1:Y:S01]  /*0090*/  LDCU.64 UR4, c[0x0][0x358] ;  /* 0x00006b00ff0477ac */ /* 0x000e620008000a00 */
[----:B0-----:R-:W-:-:S06]  /*00a0*/  IMAD.WIDE R2, R5, 0x4, R2 ;  /* 0x0000000405027825 */ /* 0x001fcc00078e0202 */
[----:B------:R-:W0:Y:S01]  /*00b0*/  LDC R5, c[0x0][0x38c] ;  /* 0x0000e300ff057b82 */ /* 0x000e220000000800 */
[----:B-1----:R-:W0:Y:S02]  /*00c0*/  LDG.E R0, desc[UR4][R2.64] ;  /* 0x0000000402007981 */ /* 0x002e24000c1e1900 */
[----:B0-----:R-:W-:-:S05]  /*00d0*/  FFMA R5, R0, R5, 0.0099999997764825820923 ;  /* 0x3c23d70a00057423 */ /* 0x001fca0000000005 */
[----:B------:R-:W-:Y:S01]  /*00e0*/  STG.E desc[UR4][R2.64], R5 ;  /* 0x0000000502007986 */ /* 0x000fe2000c101904 */
[----:B------:R-:W-:Y:S05]  /*00f0*/  EXIT ;  /* 0x000000000000794d */ /* 0x000fea0003800000 */
.L_x_0:
[----:B------:R-:W-:-:S00]  /*0100*/  BRA `(.L_x_0) ;  /* 0xfffffffc00fc7947 */ /* 0x000fc0000383ffff */
[----:B------:R-:W-:-:S00]  /*0110*/  NOP ;  /* 0x0000000000007918 */ /* 0x000fc00000000000 */
        /* <DEDUP_REMOVED lines=14> */
.L_x_2:


//--------------------- .text._Z10initKernelPfii  --------------------------
	.section	.text._Z10initKernelPfii,"ax",@progbits
	.align	128
        .global         _Z10initKernelPfii
        .type           _Z10initKernelPfii,@function
        .size           _Z10initKernelPfii,(.L_x_3 - _Z10initKernelPfii)
        .other          _Z10initKernelPfii,@"STO_CUDA_ENTRY STV_DEFAULT"
_Z10initKernelPfii:
.text._Z10initKernelPfii:
        /* <DEDUP_REMOVED lines=9> */
[----:B------:R-:W1:Y:S01]  /*0090*/  LDCU UR6, c[0x0][0x38c] ;  /* 0x00007180ff0677ac */ /* 0x000e620008000800 */
[----:B------:R-:W2:Y:S01]  /*00a0*/  LDCU.64 UR4, c[0x0][0x358] ;  /* 0x00006b00ff0477ac */ /* 0x000ea20008000a00 */
[C---:B-1----:R-:W-:Y:S01]  /*00b0*/  IADD3 R0, PT, PT, R5.reuse, UR6, RZ ;  /* 0x0000000605007c10 */ /* 0x042fe2000fffe0ff */
[----:B0-----:R-:W-:-:S03]  /*00c0*/  IMAD.WIDE R2, R5, 0x4, R2 ;  /* 0x0000000405027825 */ /* 0x001fc600078e0202 */
[----:B------:R-:W-:-:S05]  /*00d0*/  I2FP.F32.S32 R5, R0 ;  /* 0x0000000000057245 */ /* 0x000fca0000201400 */
[----:B--2---:R-:W-:Y:S01]  /*00e0*/  STG.E desc[UR4][R2.64], R5 ;  /* 0x0000000502007986 */ /* 0x004fe2000c101904 */
[----:B------:R-:W-:Y:S05]  /*00f0*/  EXIT ;  /* 0x000000000000794d */ /* 0x000fea0003800000 */
.L_x_1:
        /* <DEDUP_REMOVED lines=16> */
.L_x_3:


//--------------------- .nv.shared.reserved.0     --------------------------
	.section	.nv.shared.reserved.0,"aw",@nobits
	.weak		__nv_reservedSMEM_offset_0_alias
	.size		__nv_reservedSMEM_offset_0_alias, 0, 64
	.other		__nv_reservedSMEM_offset_0_alias,@"STO_CUDA_RESERVED_SHARED STV_DEFAULT"
__nv_reservedSMEM_offset_0_alias:
	.zero		0
	.zero		64


//--------------------- .nv.constant0._Z14gradientKernelPfif --------------------------
	.section	.nv.constant0._Z14gradientKernelPfif,"a",@progbits
	.sectionflags	@""
	.align	4
.nv.constant0._Z14gradientKernelPfif:
	.zero		912


//--------------------- .nv.constant0._Z10initKernelPfii --------------------------
	.section	.nv.constant0._Z10initKernelPfii,"a",@progbits
	.sectionflags	@""
	.align	4
.nv.constant0._Z10initKernelPfii:
	.zero		912


//--------------------- SYMBOLS --------------------------

	.type		.nv.reservedSmem.offset0,@object
	.size		.nv.reservedSmem.offset0,0x4
